	.headerflags	@"EF_CUDA_TEXMODE_UNIFIED EF_CUDA_64BIT_ADDRESS EF_CUDA_ACCELERATORS EF_CUDA_SM90 EF_CUDA_VIRTUAL_SM(EF_CUDA_SM90)"
	.elftype	@"ET_EXEC"


//--------------------- .nv.info                  --------------------------
	.section	.nv.info,"",@"SHT_CUDA_INFO"
	.align	4


	//----- nvinfo : EIATTR_REGCOUNT
	.align		4
        /*0000*/ 	.byte	0x04, 0x2f
        /*0002*/ 	.short	(.L_3 - .L_2)
	.align		4
.L_2:
        /*0004*/ 	.word	index@(triton_poi_fused__native_batch_norm_legit_no_training__unsafe_index_add_mul_relu_sub_13)
        /*0008*/ 	.word	0x00000020


	//----- nvinfo : EIATTR_MIN_STACK_SIZE
	.align		4
.L_3:
        /*000c*/ 	.byte	0x04, 0x12
        /*000e*/ 	.short	(.L_5 - .L_4)
	.align		4
.L_4:
        /*0010*/ 	.word	index@(triton_poi_fused__native_batch_norm_legit_no_training__unsafe_index_add_mul_relu_sub_13)
        /*0014*/ 	.word	0x00000000


	//----- nvinfo : EIATTR_FRAME_SIZE
	.align		4
.L_5:
        /*0018*/ 	.byte	0x04, 0x11
        /*001a*/ 	.short	(.L_7 - .L_6)
	.align		4
.L_6:
        /*001c*/ 	.word	index@(triton_poi_fused__native_batch_norm_legit_no_training__unsafe_index_add_mul_relu_sub_13)
        /*0020*/ 	.word	0x00000000


	//----- nvinfo : EIATTR_MIN_STACK_SIZE
	.align		4
.L_7:
        /*0024*/ 	.byte	0x04, 0x12
        /*0026*/ 	.short	(.L_9 - .L_8)
	.align		4
.L_8:
        /*0028*/ 	.word	index@(triton_poi_fused__native_batch_norm_legit_no_training__unsafe_index_add_mul_relu_sub_13)
        /*002c*/ 	.word	0x00000000
.L_9:


//--------------------- .nv.info.triton_poi_fused__native_batch_norm_legit_no_training__unsafe_index_add_mul_relu_sub_13 --------------------------
	.section	.nv.info.triton_poi_fused__native_batch_norm_legit_no_training__unsafe_index_add_mul_relu_sub_13,"",@"SHT_CUDA_INFO"
	.sectionflags	@""
	.align	4


	//----- nvinfo : EIATTR_CUDA_API_VERSION
	.align		4
        /*0000*/ 	.byte	0x04, 0x37
        /*0002*/ 	.short	(.L_11 - .L_10)
.L_10:
        /*0004*/ 	.word	0x0000007c


	//----- nvinfo : EIATTR_KPARAM_INFO
	.align		4
.L_11:
        /*0008*/ 	.byte	0x04, 0x17
        /*000a*/ 	.short	(.L_13 - .L_12)
.L_12:
        /*000c*/ 	.word	0x00000000
        /*0010*/ 	.short	0x000d
        /*0012*/ 	.short	0x0068
        /*0014*/ 	.byte	0x00, 0xf0, 0x11, 0x00


	//----- nvinfo : EIATTR_KPARAM_INFO
	.align		4
.L_13:
        /*0018*/ 	.byte	0x04, 0x17
        /*001a*/ 	.short	(.L_15 - .L_14)
.L_14:
        /*001c*/ 	.word	0x00000000
        /*0020*/ 	.short	0x000c
        /*0022*/ 	.short	0x0060
        /*0024*/ 	.byte	0x00, 0xf4, 0x21, 0x00


	//----- nvinfo : EIATTR_KPARAM_INFO
	.align		4
.L_15:
        /*0028*/ 	.byte	0x04, 0x17
        /*002a*/ 	.short	(.L_17 - .L_16)
.L_16:
        /*002c*/ 	.word	0x00000000
        /*0030*/ 	.short	0x000b
        /*0032*/ 	.short	0x0058
        /*0034*/ 	.byte	0x00, 0xf4, 0x21, 0x00


	//----- nvinfo : EIATTR_KPARAM_INFO
	.align		4
.L_17:
        /*0038*/ 	.byte	0x04, 0x17
        /*003a*/ 	.short	(.L_19 - .L_18)
.L_18:
        /*003c*/ 	.word	0x00000000
        /*0040*/ 	.short	0x000a
        /*0042*/ 	.short	0x0050
        /*0044*/ 	.byte	0x00, 0xf4, 0x21, 0x00


	//----- nvinfo : EIATTR_KPARAM_INFO
	.align		4
.L_19:
        /*0048*/ 	.byte	0x04, 0x17
        /*004a*/ 	.short	(.L_21 - .L_20)
.L_20:
        /*004c*/ 	.word	0x00000000
        /*0050*/ 	.short	0x0009
        /*0052*/ 	.short	0x0048
        /*0054*/ 	.byte	0x00, 0xf4, 0x21, 0x00


	//----- nvinfo : EIATTR_KPARAM_INFO
	.align		4
.L_21:
        /*0058*/ 	.byte	0x04, 0x17
        /*005a*/ 	.short	(.L_23 - .L_22)
.L_22:
        /*005c*/ 	.word	0x00000000
        /*0060*/ 	.short	0x0008
        /*0062*/ 	.short	0x0040
        /*0064*/ 	.byte	0x00, 0xf4, 0x21, 0x00


	//----- nvinfo : EIATTR_KPARAM_INFO
	.align		4
.L_23:
        /*0068*/ 	.byte	0x04, 0x17
        /*006a*/ 	.short	(.L_25 - .L_24)
.L_24:
        /*006c*/ 	.word	0x00000000
        /*0070*/ 	.short	0x0007
        /*0072*/ 	.short	0x0038
        /*0074*/ 	.byte	0x00, 0xf4, 0x21, 0x00


	//----- nvinfo : EIATTR_KPARAM_INFO
	.align		4
.L_25:
        /*0078*/ 	.byte	0x04, 0x17
        /*007a*/ 	.short	(.L_27 - .L_26)
.L_26:
        /*007c*/ 	.word	0x00000000
        /*0080*/ 	.short	0x0006
        /*0082*/ 	.short	0x0030
        /*0084*/ 	.byte	0x00, 0xf4, 0x21, 0x00


	//----- nvinfo : EIATTR_KPARAM_INFO
	.align		4
.L_27:
        /*0088*/ 	.byte	0x04, 0x17
        /*008a*/ 	.short	(.L_29 - .L_28)
.L_28:
        /*008c*/ 	.word	0x00000000
        /*0090*/ 	.short	0x0005
        /*0092*/ 	.short	0x0028
        /*0094*/ 	.byte	0x00, 0xf4, 0x21, 0x00


	//----- nvinfo : EIATTR_KPARAM_INFO
	.align		4
.L_29:
        /*0098*/ 	.byte	0x04, 0x17
        /*009a*/ 	.short	(.L_31 - .L_30)
.L_30:
        /*009c*/ 	.word	0x00000000
        /*00a0*/ 	.short	0x0004
        /*00a2*/ 	.short	0x0020
        /*00a4*/ 	.byte	0x00, 0xf4, 0x21, 0x00


	//----- nvinfo : EIATTR_KPARAM_INFO
	.align		4
.L_31:
        /*00a8*/ 	.byte	0x04, 0x17
        /*00aa*/ 	.short	(.L_33 - .L_32)
.L_32:
        /*00ac*/ 	.word	0x00000000
        /*00b0*/ 	.short	0x0003
        /*00b2*/ 	.short	0x0018
        /*00b4*/ 	.byte	0x00, 0xf4, 0x21, 0x00


	//----- nvinfo : EIATTR_KPARAM_INFO
	.align		4
.L_33:
        /*00b8*/ 	.byte	0x04, 0x17
        /*00ba*/ 	.short	(.L_35 - .L_34)
.L_34:
        /*00bc*/ 	.word	0x00000000
        /*00c0*/ 	.short	0x0002
        /*00c2*/ 	.short	0x0010
        /*00c4*/ 	.byte	0x00, 0xf4, 0x21, 0x00


	//----- nvinfo : EIATTR_KPARAM_INFO
	.align		4
.L_35:
        /*00c8*/ 	.byte	0x04, 0x17
        /*00ca*/ 	.short	(.L_37 - .L_36)
.L_36:
        /*00cc*/ 	.word	0x00000000
        /*00d0*/ 	.short	0x0001
        /*00d2*/ 	.short	0x0008
        /*00d4*/ 	.byte	0x00, 0xf4, 0x21, 0x00


	//----- nvinfo : EIATTR_KPARAM_INFO
	.align		4
.L_37:
        /*00d8*/ 	.byte	0x04, 0x17
        /*00da*/ 	.short	(.L_39 - .L_38)
.L_38:
        /*00dc*/ 	.word	0x00000000
        /*00e0*/ 	.short	0x0000
        /*00e2*/ 	.short	0x0000
        /*00e4*/ 	.byte	0x00, 0xf4, 0x21, 0x00


	//----- nvinfo : EIATTR_SPARSE_MMA_MASK
	.align		4
.L_39:
        /*00e8*/ 	.byte	0x03, 0x50
        /*00ea*/ 	.short	0x0000


	//----- nvinfo : EIATTR_MAXREG_COUNT
	.align		4
        /*00ec*/ 	.byte	0x03, 0x1b
        /*00ee*/ 	.short	0x00ff


	//----- nvinfo : EIATTR_EXIT_INSTR_OFFSETS
	.align		4
        /*00f0*/ 	.byte	0x04, 0x1c
        /*00f2*/ 	.short	(.L_41 - .L_40)


	//   ....[0]....
.L_40:
        /*00f4*/ 	.word	0x000009c0


	//----- nvinfo : EIATTR_REQNTID
	.align		4
.L_41:
        /*00f8*/ 	.byte	0x04, 0x10
        /*00fa*/ 	.short	(.L_43 - .L_42)
.L_42:
        /*00fc*/ 	.word	0x00000080
        /*0100*/ 	.word	0x00000001
        /*0104*/ 	.word	0x00000001


	//----- nvinfo : EIATTR_CBANK_PARAM_SIZE
	.align		4
.L_43:
        /*0108*/ 	.byte	0x03, 0x19
        /*010a*/ 	.short	0x006c


	//----- nvinfo : EIATTR_PARAM_CBANK
	.align		4
        /*010c*/ 	.byte	0x04, 0x0a
        /*010e*/ 	.short	(.L_45 - .L_44)
	.align		4
.L_44:
        /*0110*/ 	.word	index@(.nv.constant0.triton_poi_fused__native_batch_norm_legit_no_training__unsafe_index_add_mul_relu_sub_13)
        /*0114*/ 	.short	0x0210
        /*0116*/ 	.short	0x006c


	//----- nvinfo : EIATTR_SW_WAR
	.align		4
.L_45:
        /*0118*/ 	.byte	0x04, 0x36
        /*011a*/ 	.short	(.L_47 - .L_46)
.L_46:
        /*011c*/ 	.word	0x00000008
.L_47:


//--------------------- .nv.callgraph             --------------------------
	.section	.nv.callgraph,"",@"SHT_CUDA_CALLGRAPH"
	.align	4
	.sectionentsize	8
	.align		4
        /*0000*/ 	.word	0x00000000
	.align		4
        /*0004*/ 	.word	0xffffffff
	.align		4
        /*0008*/ 	.word	0x00000000
	.align		4
        /*000c*/ 	.word	0xfffffffe
	.align		4
        /*0010*/ 	.word	0x00000000
	.align		4
        /*0014*/ 	.word	0xfffffffd
	.align		4
        /*0018*/ 	.word	0x00000000
	.align		4
        /*001c*/ 	.word	0xfffffffc


//--------------------- .nv.constant4             --------------------------
	.section	.nv.constant4,"a",@progbits
	.align	8
	.align		8
.nv.constant4:
        /*0000*/ 	.dword	_$_str
	.align		8
        /*0008*/ 	.dword	_$_str_$_2


//--------------------- .text.triton_poi_fused__native_batch_norm_legit_no_training__unsafe_index_add_mul_relu_sub_13 --------------------------
	.section	.text.triton_poi_fused__native_batch_norm_legit_no_training__unsafe_index_add_mul_relu_sub_13,"ax",@progbits
	.align	128
        .global         triton_poi_fused__native_batch_norm_legit_no_training__unsafe_index_add_mul_relu_sub_13
        .type           triton_poi_fused__native_batch_norm_legit_no_training__unsafe_index_add_mul_relu_sub_13,@function
        .size           triton_poi_fused__native_batch_norm_legit_no_training__unsafe_index_add_mul_relu_sub_13,(.L_x_1 - triton_poi_fused__native_batch_norm_legit_no_training__unsafe_index_add_mul_relu_sub_13)
        .other          triton_poi_fused__native_batch_norm_legit_no_training__unsafe_index_add_mul_relu_sub_13,@"STO_CUDA_ENTRY STV_DEFAULT"
triton_poi_fused__native_batch_norm_legit_no_training__unsafe_index_add_mul_relu_sub_13:
.text.triton_poi_fused__native_batch_norm_legit_no_training__unsafe_index_add_mul_relu_sub_13:
[----:B------:R-:W-:Y:S01]  /*0000*/  LDC R1, c[0x0][0x28] ;  /* 0x00000a00ff017b82 */ /* 0x000fe20000000800 */
[----:B------:R-:W1:Y:S07]  /*0010*/  S2R R2, SR_TID.X ;  /* 0x0000000000027919 */ /* 0x000e6e0000002100 */
[----:B------:R-:W2:Y:S01]  /*0020*/  LDC.64 R6, c[0x0][0x218] ;  /* 0x00008600ff067b82 */ /* 0x000ea20000000a00 */
[----:B------:R-:W-:Y:S01]  /*0030*/  ULDC.64 UR4, c[0x0][0x208] ;  /* 0x0000820000047ab9 */ /* 0x000fe20000000a00 */
[----:B------:R-:W-:Y:S01]  /*0040*/  ULDC.64 UR6, c[0x0][0x228] ;  /* 0x00008a0000067ab9 */ /* 0x000fe20000000a00 */
[----:B------:R-:W3:Y:S05]  /*0050*/  S2R R0, SR_CTAID.X ;  /* 0x0000000000007919 */ /* 0x000eea0000002500 */
[----:B------:R-:W4:Y:S08]  /*0060*/  LDC.64 R12, c[0x0][0x220] ;  /* 0x00008800ff0c7b82 */ /* 0x000f300000000a00 */
[----:B------:R-:W5:Y:S08]  /*0070*/  LDC.64 R16, c[0x0][0x240] ;  /* 0x00009000ff107b82 */ /* 0x000f700000000a00 */
[----:B------:R-:W4:Y:S01]  /*0080*/  LDC.64 R8, c[0x0][0x230] ;  /* 0x00008c00ff087b82 */ /* 0x000f220000000a00 */
[----:B-1----:R-:W-:-:S05]  /*0090*/  IMAD.SHL.U32 R2, R2, 0x2, RZ ;  /* 0x0000000202027824 */ /* 0x002fca00078e00ff */
[----:B------:R-:W-:-:S05]  /*00a0*/  LOP3.LUT R3, R2, 0xfe, RZ, 0xc0, !PT ;  /* 0x000000fe02037812 */ /* 0x000fca00078ec0ff */
[----:B---3--:R-:W-:-:S05]  /*00b0*/  IMAD R2, R0, 0x100, R3 ;  /* 0x0000010000027824 */ /* 0x008fca00078e0203 */
[----:B------:R-:W-:-:S04]  /*00c0*/  SHF.R.S32.HI R3, RZ, 0x1f, R2 ;  /* 0x0000001fff037819 */ /* 0x000fc80000011402 */
[----:B------:R-:W-:-:S04]  /*00d0*/  LEA.HI R3, R3, R2, RZ, 0x5 ;  /* 0x0000000203037211 */ /* 0x000fc800078f28ff */
[----:B------:R-:W-:Y:S02]  /*00e0*/  SHF.R.S32.HI R4, RZ, 0x5, R3 ;  /* 0x00000005ff047819 */ /* 0x000fe40000011403 */
[----:B------:R-:W-:Y:S02]  /*00f0*/  LOP3.LUT R21, R3, 0xffffffe0, RZ, 0xc0, !PT ;  /* 0xffffffe003157812 */ /* 0x000fe400078ec0ff */
[----:B------:R-:W-:Y:S02]  /*0100*/  LEA.HI R5, R4, R4, RZ, 0x5 ;  /* 0x0000000404057211 */ /* 0x000fe400078f28ff */
[----:B------:R-:W-:Y:S02]  /*0110*/  IADD3 R21, R2, -R21, RZ ;  /* 0x8000001502157210 */ /* 0x000fe40007ffe0ff */
[----:B------:R-:W-:-:S05]  /*0120*/  LOP3.LUT R5, R5, 0xffffffe0, RZ, 0xc0, !PT ;  /* 0xffffffe005057812 */ /* 0x000fca00078ec0ff */
[----:B------:R-:W-:-:S04]  /*0130*/  IMAD.IADD R4, R4, 0x1, -R5 ;  /* 0x0000000104047824 */ /* 0x000fc800078e0a05 */
[----:B--2---:R-:W-:-:S06]  /*0140*/  IMAD.WIDE R6, R4, 0x8, R6 ;  /* 0x0000000804067825 */ /* 0x004fcc00078e0206 */
[----:B------:R-:W2:Y:S01]  /*0150*/  LDG.E.EL.64 R6, desc[UR4][R6.64] ;  /* 0x0000000406067981 */ /* 0x000ea2000c2e1b00 */
[----:B----4-:R-:W-:-:S06]  /*0160*/  IMAD.WIDE R12, R21, 0x8, R12 ;  /* 0x00000008150c7825 */ /* 0x010fcc00078e020c */
[----:B------:R-:W3:Y:S01]  /*0170*/  LDG.E.EL.128 R12, desc[UR4][R12.64] ;  /* 0x000000040c0c7981 */ /* 0x000ee2000c2e1d00 */
[----:B-----5:R-:W-:-:S06]  /*0180*/  IMAD.WIDE R16, R4, 0x8, R16 ;  /* 0x0000000804107825 */ /* 0x020fcc00078e0210 */
[----:B------:R-:W4:Y:S01]  /*0190*/  LDG.E.EL.64 R16, desc[UR4][R16.64] ;  /* 0x0000000410107981 */ /* 0x000f22000c2e1b00 */
[----:B0-----:R-:W-:-:S06]  /*01a0*/  IMAD.WIDE R8, R21, 0x8, R8 ;  /* 0x0000000815087825 */ /* 0x001fcc00078e0208 */
[----:B------:R-:W5:Y:S01]  /*01b0*/  LDG.E.EL.128 R8, desc[UR4][R8.64] ;  /* 0x0000000408087981 */ /* 0x000f62000c2e1d00 */
[----:B------:R-:W0:Y:S01]  /*01c0*/  LDC.64 R22, c[0x0][0x260] ;  /* 0x00009800ff167b82 */ /* 0x000e220000000a00 */
[----:B------:R-:W-:-:S04]  /*01d0*/  SHF.R.S32.HI R5, RZ, 0x17, R0 ;  /* 0x00000017ff057819 */ /* 0x000fc80000011400 */
[----:B------:R-:W-:-:S04]  /*01e0*/  SGXT R5, R5, 0x1 ;  /* 0x000000010505781a */ /* 0x000fc80000000200 */
[----:B------:R-:W-:-:S04]  /*01f0*/  LEA.HI R5, R5, R2, RZ, 0xa ;  /* 0x0000000205057211 */ /* 0x000fc800078f50ff */
[----:B------:R-:W-:Y:S02]  /*0200*/  SHF.R.S32.HI R5, RZ, 0xa, R5 ;  /* 0x0000000aff057819 */ /* 0x000fe40000011405 */
[----:B--2---:R-:W-:-:S04]  /*0210*/  SHF.R.U32.HI R3, RZ, 0x1b, R7 ;  /* 0x0000001bff037819 */ /* 0x004fc80000011607 */
[----:B------:R-:W-:Y:S02]  /*0220*/  LOP3.LUT R3, R3, 0x10, RZ, 0xc0, !PT ;  /* 0x0000001003037812 */ /* 0x000fe400078ec0ff */
[C---:B---3--:R-:W-:Y:S02]  /*0230*/  LEA R18, P1, R12.reuse, UR6, 0x2 ;  /* 0x000000060c127c11 */ /* 0x048fe4000f8210ff */
[----:B------:R-:W-:Y:S02]  /*0240*/  IADD3 R3, P0, R6, R3, RZ ;  /* 0x0000000306037210 */ /* 0x000fe40007f1e0ff */
[--C-:B------:R-:W-:Y:S02]  /*0250*/  SHF.R.U32.HI R19, RZ, 0x19, R13.reuse ;  /* 0x00000019ff137819 */ /* 0x100fe4000001160d */
[----:B------:R-:W-:Y:S01]  /*0260*/  LEA.HI.X R20, R12, UR7, R13, 0x2, P1 ;  /* 0x000000070c147c11 */ /* 0x000fe200088f140d */
[----:B------:R-:W-:Y:S01]  /*0270*/  IMAD.X R6, RZ, RZ, R7, P0 ;  /* 0x000000ffff067224 */ /* 0x000fe200000e0607 */
[----:B------:R-:W-:-:S02]  /*0280*/  LEA R12, P0, R14, UR6, 0x2 ;  /* 0x000000060e0c7c11 */ /* 0x000fc4000f8010ff */
[----:B------:R-:W-:Y:S02]  /*0290*/  LOP3.LUT R19, R19, 0x40, RZ, 0xc0, !PT ;  /* 0x0000004013137812 */ /* 0x000fe400078ec0ff */
[--C-:B------:R-:W-:Y:S02]  /*02a0*/  SHF.R.U32.HI R25, RZ, 0x19, R15.reuse ;  /* 0x00000019ff197819 */ /* 0x100fe4000001160f */
[----:B------:R-:W-:Y:S01]  /*02b0*/  LEA.HI.X R15, R14, UR7, R15, 0x2, P0 ;  /* 0x000000070e0f7c11 */ /* 0x000fe200080f140f */
[C---:B------:R-:W-:Y:S01]  /*02c0*/  IMAD.SHL.U32 R14, R3.reuse, 0x40, RZ ;  /* 0x00000040030e7824 */ /* 0x040fe200078e00ff */
[----:B------:R-:W-:Y:S02]  /*02d0*/  IADD3 R19, P0, R19, R18, RZ ;  /* 0x0000001213137210 */ /* 0x000fe40007f1e0ff */
[----:B------:R-:W-:Y:S02]  /*02e0*/  SHF.L.U64.HI R13, R3, 0x6, R6 ;  /* 0x00000006030d7819 */ /* 0x000fe40000010206 */
[----:B----4-:R-:W-:Y:S01]  /*02f0*/  SHF.R.U32.HI R3, RZ, 0x1b, R17 ;  /* 0x0000001bff037819 */ /* 0x010fe20000011611 */
[----:B------:R-:W-:Y:S01]  /*0300*/  IMAD.X R20, RZ, RZ, R20, P0 ;  /* 0x000000ffff147224 */ /* 0x000fe200000e0614 */
[----:B------:R-:W-:-:S02]  /*0310*/  IADD3 R28, P0, R14, R19, RZ ;  /* 0x000000130e1c7210 */ /* 0x000fc40007f1e0ff */
[----:B------:R-:W-:Y:S02]  /*0320*/  LOP3.LUT R3, R3, 0x10, RZ, 0xc0, !PT ;  /* 0x0000001003037812 */ /* 0x000fe400078ec0ff */
[----:B------:R-:W-:Y:S01]  /*0330*/  LOP3.LUT R25, R25, 0x40, RZ, 0xc0, !PT ;  /* 0x0000004019197812 */ /* 0x000fe200078ec0ff */
[----:B------:R-:W-:Y:S01]  /*0340*/  IMAD.X R29, R13, 0x1, R20, P0 ;  /* 0x000000010d1d7824 */ /* 0x000fe200000e0614 */
[----:B------:R-:W-:Y:S02]  /*0350*/  IADD3 R3, P0, R16, R3, RZ ;  /* 0x0000000310037210 */ /* 0x000fe40007f1e0ff */
[----:B------:R-:W-:Y:S02]  /*0360*/  IADD3 R25, P1, R25, R12, RZ ;  /* 0x0000000c19197210 */ /* 0x000fe40007f3e0ff */
[----:B------:R-:W-:Y:S01]  /*0370*/  IADD3.X R16, RZ, R17, RZ, P0, !PT ;  /* 0x00000011ff107210 */ /* 0x000fe200007fe4ff */
[----:B------:R-:W-:Y:S01]  /*0380*/  IMAD.SHL.U32 R12, R3, 0x40, RZ ;  /* 0x00000040030c7824 */ /* 0x000fe200078e00ff */
[----:B------:R-:W-:Y:S01]  /*0390*/  IADD3.X R6, RZ, R15, RZ, P1, !PT ;  /* 0x0000000fff067210 */ /* 0x000fe20000ffe4ff */
[----:B------:R-:W-:Y:S01]  /*03a0*/  IMAD.SHL.U32 R15, R5, 0x100, RZ ;  /* 0x00000100050f7824 */ /* 0x000fe200078e00ff */
[----:B------:R-:W-:-:S02]  /*03b0*/  SHF.L.U64.HI R17, R3, 0x6, R16 ;  /* 0x0000000603117819 */ /* 0x000fc40000010210 */
[----:B0-----:R0:W2:Y:S01]  /*03c0*/  LDG.E R3, desc[UR4][R22.64] ;  /* 0x0000000416037981 */ /* 0x0010a2000c1e1900 */
[----:B------:R-:W-:Y:S01]  /*03d0*/  IADD3 R26, P1, R25, R14, RZ ;  /* 0x0000000e191a7210 */ /* 0x000fe20007f3e0ff */
[----:B------:R-:W-:Y:S01]  /*03e0*/  IMAD.WIDE R28, R15, 0x4, R28 ;  /* 0x000000040f1c7825 */ /* 0x000fe200078e021c */
[----:B------:R-:W-:-:S03]  /*03f0*/  IADD3 R18, P0, R12, R19, RZ ;  /* 0x000000130c127210 */ /* 0x000fc60007f1e0ff */
[----:B------:R-:W-:Y:S01]  /*0400*/  IMAD.X R27, R6, 0x1, R13, P1 ;  /* 0x00000001061b7824 */ /* 0x000fe200008e060d */
[----:B-----5:R-:W-:Y:S01]  /*0410*/  SHF.R.U32.HI R16, RZ, 0x19, R11 ;  /* 0x00000019ff107819 */ /* 0x020fe2000001160b */
[----:B------:R-:W-:Y:S01]  /*0420*/  IMAD.X R19, R17, 0x1, R20, P0 ;  /* 0x0000000111137824 */ /* 0x000fe200000e0614 */
[----:B------:R-:W-:Y:S01]  /*0430*/  SHF.R.U32.HI R24, RZ, 0x19, R9 ;  /* 0x00000019ff187819 */ /* 0x000fe20000011609 */
[----:B------:R-:W-:Y:S01]  /*0440*/  IMAD.WIDE R26, R15, 0x4, R26 ;  /* 0x000000040f1a7825 */ /* 0x000fe200078e021a */
[----:B0-----:R-:W-:Y:S01]  /*0450*/  LEA R23, P0, R8, UR6, 0x2 ;  /* 0x0000000608177c11 */ /* 0x001fe2000f8010ff */
[----:B------:R-:W3:Y:S01]  /*0460*/  LDG.E.EL R7, desc[UR4][R28.64] ;  /* 0x000000041c077981 */ /* 0x000ee2000c2e1900 */
[----:B------:R-:W-:Y:S02]  /*0470*/  LEA R5, P1, R10, UR6, 0x2 ;  /* 0x000000060a057c11 */ /* 0x000fe4000f8210ff */
[----:B------:R-:W-:Y:S01]  /*0480*/  LOP3.LUT R16, R16, 0x40, RZ, 0xc0, !PT ;  /* 0x0000004010107812 */ /* 0x000fe200078ec0ff */
[----:B------:R0:W4:Y:S01]  /*0490*/  LDG.E.EL R0, desc[UR4][R26.64] ;  /* 0x000000041a007981 */ /* 0x000122000c2e1900 */
[----:B------:R-:W-:-:S02]  /*04a0*/  LOP3.LUT R24, R24, 0x40, RZ, 0xc0, !PT ;  /* 0x0000004018187812 */ /* 0x000fc400078ec0ff */
[----:B------:R-:W-:Y:S02]  /*04b0*/  LEA.HI.X R8, R8, UR7, R9, 0x2, P0 ;  /* 0x0000000708087c11 */ /* 0x000fe400080f1409 */
[----:B------:R-:W-:Y:S01]  /*04c0*/  LEA.HI.X R20, R10, UR7, R11, 0x2, P1 ;  /* 0x000000070a147c11 */ /* 0x000fe200088f140b */
[----:B0-----:R-:W-:Y:S02]  /*04d0*/  IMAD.WIDE R26, R15, 0x4, R18 ;  /* 0x000000040f1a7825 */ /* 0x001fe400078e0212 */
[----:B------:R-:W0:Y:S01]  /*04e0*/  LDC.64 R18, c[0x0][0x238] ;  /* 0x00008e00ff127b82 */ /* 0x000e220000000a00 */
[----:B------:R-:W-:Y:S02]  /*04f0*/  IADD3 R9, P1, R16, R5, RZ ;  /* 0x0000000510097210 */ /* 0x000fe40007f3e0ff */
[----:B------:R-:W-:Y:S01]  /*0500*/  IADD3 R11, P0, R24, R23, RZ ;  /* 0x00000017180b7210 */ /* 0x000fe20007f1e0ff */
[----:B------:R1:W5:Y:S02]  /*0510*/  LDG.E.EL R5, desc[UR4][R26.64] ;  /* 0x000000041a057981 */ /* 0x000364000c2e1900 */
[----:B------:R-:W-:-:S02]  /*0520*/  IMAD.X R20, RZ, RZ, R20, P1 ;  /* 0x000000ffff147224 */ /* 0x000fc400008e0614 */
[----:B------:R-:W0:Y:S01]  /*0530*/  LDC.64 R22, c[0x0][0x250] ;  /* 0x00009400ff167b82 */ /* 0x000e220000000a00 */
[----:B------:R-:W-:Y:S02]  /*0540*/  IADD3.X R16, RZ, R8, RZ, P0, !PT ;  /* 0x00000008ff107210 */ /* 0x000fe400007fe4ff */
[----:B------:R-:W-:Y:S02]  /*0550*/  IADD3 R10, P1, R9, R14, RZ ;  /* 0x0000000e090a7210 */ /* 0x000fe40007f3e0ff */
[----:B------:R-:W-:Y:S02]  /*0560*/  IADD3 R8, P2, R12, R25, RZ ;  /* 0x000000190c087210 */ /* 0x000fe40007f5e0ff */
[----:B------:R-:W-:Y:S02]  /*0570*/  IADD3 R28, P0, R11, R14, RZ ;  /* 0x0000000e0b1c7210 */ /* 0x000fe40007f1e0ff */
[----:B------:R-:W-:Y:S02]  /*0580*/  IADD3 R24, P3, R12, R11, RZ ;  /* 0x0000000b0c187210 */ /* 0x000fe40007f7e0ff */
[----:B------:R-:W-:Y:S01]  /*0590*/  IADD3 R12, P4, R12, R9, RZ ;  /* 0x000000090c0c7210 */ /* 0x000fe20007f9e0ff */
[----:B-1----:R-:W1:Y:S01]  /*05a0*/  LDC.64 R26, c[0x0][0x258] ;  /* 0x00009600ff1a7b82 */ /* 0x002e620000000a00 */
[----:B------:R-:W-:Y:S01]  /*05b0*/  IADD3.X R29, R16, R13, RZ, P0, !PT ;  /* 0x0000000d101d7210 */ /* 0x000fe200007fe4ff */
[----:B------:R-:W-:Y:S01]  /*05c0*/  IMAD.X R11, R20, 0x1, R13, P1 ;  /* 0x00000001140b7824 */ /* 0x000fe200008e060d */
[----:B------:R-:W-:Y:S01]  /*05d0*/  IADD3.X R13, R17, R20, RZ, P4, !PT ;  /* 0x00000014110d7210 */ /* 0x000fe200027fe4ff */
[----:B------:R-:W-:-:S02]  /*05e0*/  IMAD.X R9, R17, 0x1, R6, P2 ;  /* 0x0000000111097824 */ /* 0x000fc400010e0606 */
[----:B------:R-:W-:Y:S02]  /*05f0*/  IMAD.X R25, R17, 0x1, R16, P3 ;  /* 0x0000000111197824 */ /* 0x000fe400018e0610 */
[C---:B------:R-:W-:Y:S01]  /*0600*/  IMAD.WIDE R28, R15.reuse, 0x4, R28 ;  /* 0x000000040f1c7825 */ /* 0x040fe200078e021c */
[----:B------:R-:W0:Y:S03]  /*0610*/  LDC.64 R16, c[0x0][0x270] ;  /* 0x00009c00ff107b82 */ /* 0x000e260000000a00 */
[C---:B------:R-:W-:Y:S01]  /*0620*/  IMAD.WIDE R24, R15.reuse, 0x4, R24 ;  /* 0x000000040f187825 */ /* 0x040fe200078e0218 */
[----:B------:R-:W3:Y:S03]  /*0630*/  LDG.E.EL R6, desc[UR4][R28.64] ;  /* 0x000000041c067981 */ /* 0x000ee6000c2e1900 */
[----:B------:R-:W-:-:S02]  /*0640*/  IMAD.WIDE R8, R15, 0x4, R8 ;  /* 0x000000040f087825 */ /* 0x000fc400078e0208 */
[----:B------:R-:W5:Y:S02]  /*0650*/  LDG.E.EL R24, desc[UR4][R24.64] ;  /* 0x0000000418187981 */ /* 0x000f64000c2e1900 */
[C---:B------:R-:W-:Y:S02]  /*0660*/  IMAD.WIDE R10, R15.reuse, 0x4, R10 ;  /* 0x000000040f0a7825 */ /* 0x040fe400078e020a */
[----:B------:R0:W4:Y:S02]  /*0670*/  LDG.E.EL R8, desc[UR4][R8.64] ;  /* 0x0000000408087981 */ /* 0x000124000c2e1900 */
[----:B------:R-:W-:Y:S02]  /*0680*/  IMAD.WIDE R12, R15, 0x4, R12 ;  /* 0x000000040f0c7825 */ /* 0x000fe400078e020c */
[----:B------:R-:W0:Y:S01]  /*0690*/  LDC.64 R14, c[0x0][0x268] ;  /* 0x00009a00ff0e7b82 */ /* 0x000e220000000a00 */
[----:B-1----:R-:W4:Y:S01]  /*06a0*/  LDG.E R26, desc[UR4][R26.64] ;  /* 0x000000041a1a7981 */ /* 0x002f22000c1e1900 */
[----:B0-----:R-:W-:-:S03]  /*06b0*/  IMAD.WIDE R18, R21, 0x4, R18 ;  /* 0x0000000415127825 */ /* 0x001fc600078e0212 */
[----:B------:R-:W4:Y:S03]  /*06c0*/  LDG.E.EL R11, desc[UR4][R10.64] ;  /* 0x000000040a0b7981 */ /* 0x000f26000c2e1900 */
[----:B------:R-:W0:Y:S01]  /*06d0*/  LDC.64 R20, c[0x0][0x248] ;  /* 0x00009200ff147b82 */ /* 0x000e220000000a00 */
[----:B------:R-:W-:Y:S01]  /*06e0*/  IMAD.WIDE R22, R2, 0x4, R22 ;  /* 0x0000000402167825 */ /* 0x000fe200078e0216 */
[----:B------:R1:W4:Y:S04]  /*06f0*/  LDG.E.EL R25, desc[UR4][R12.64] ;  /* 0x000000040c197981 */ /* 0x000328000c2e1900 */
[----:B------:R-:W4:Y:S04]  /*0700*/  LDG.E R17, desc[UR4][R16.64] ;  /* 0x0000000410117981 */ /* 0x000f28000c1e1900 */
[----:B------:R-:W4:Y:S01]  /*0710*/  LDG.E.64 R22, desc[UR4][R22.64] ;  /* 0x0000000416167981 */ /* 0x000f22000c1e1b00 */
[----:B------:R-:W-:Y:S01]  /*0720*/  IMAD.MOV.U32 R9, RZ, RZ, 0x3e800000 ;  /* 0x3e800000ff097424 */ /* 0x000fe200078e00ff */
[----:B-1----:R-:W1:Y:S02]  /*0730*/  LDC.64 R12, c[0x0][0x210] ;  /* 0x00008400ff0c7b82 */ /* 0x002e640000000a00 */
[----:B------:R-:W4:Y:S04]  /*0740*/  LDG.E.EL.64 R18, desc[UR4][R18.64] ;  /* 0x0000000412127981 */ /* 0x000f28000c2e1b00 */
[----:B------:R-:W4:Y:S01]  /*0750*/  LDG.E R14, desc[UR4][R14.64] ;  /* 0x000000040e0e7981 */ /* 0x000f22000c1e1900 */
[----:B0-----:R-:W-:-:S06]  /*0760*/  IMAD.WIDE R20, R4, 0x4, R20 ;  /* 0x0000000404147825 */ /* 0x001fcc00078e0214 */
[----:B------:R-:W4:Y:S01]  /*0770*/  LDG.E.EL R20, desc[UR4][R20.64] ;  /* 0x0000000414147981 */ /* 0x000f22000c2e1900 */
[----:B-1----:R-:W-:-:S04]  /*0780*/  IMAD.WIDE R12, R2, 0x4, R12 ;  /* 0x00000004020c7825 */ /* 0x002fc800078e020c */
[----:B--2---:R-:W-:-:S04]  /*0790*/  FADD R3, R3, 9.9999997473787516356e-06 ;  /* 0x3727c5ac03037421 */ /* 0x004fc80000000000 */
[----:B------:R-:W0:Y:S02]  /*07a0*/  MUFU.SQRT R4, R3 ;  /* 0x0000000300047308 */ /* 0x000e240000002000 */
[C---:B0-----:R-:W-:Y:S02]  /*07b0*/  FSETP.GT.AND P0, PT, R4.reuse, 8.50705917302346158658e+37, PT ;  /* 0x7e8000000400780b */ /* 0x041fe40003f04000 */
[----:B------:R-:W-:-:S11]  /*07c0*/  FSETP.GEU.AND P1, PT, R4, 1.175494350822287508e-38, PT ;  /* 0x008000000400780b */ /* 0x000fd60003f2e000 */
[----:B------:R-:W-:-:S04]  /*07d0*/  @P0 FMUL R4, R4, 0.25 ;  /* 0x3e80000004040820 */ /* 0x000fc80000400000 */
[----:B------:R-:W-:-:S06]  /*07e0*/  @!P1 FMUL R4, R4, 16777216 ;  /* 0x4b80000004049820 */ /* 0x000fcc0000400000 */
[----:B------:R-:W0:Y:S01]  /*07f0*/  MUFU.RCP R4, R4 ;  /* 0x0000000400047308 */ /* 0x000e220000001000 */
[----:B------:R-:W-:-:S05]  /*0800*/  FSEL R9, R9, 1, P0 ;  /* 0x3f80000009097808 */ /* 0x000fca0000000000 */
[----:B------:R-:W-:-:S04]  /*0810*/  @!P1 FMUL R9, R9, 16777216 ;  /* 0x4b80000009099820 */ /* 0x000fc80000400000 */
[----:B0-----:R-:W-:Y:S01]  /*0820*/  FMUL R9, R4, R9 ;  /* 0x0000000904097220 */ /* 0x001fe20000400000 */
[----:B---3--:R-:W-:Y:S01]  /*0830*/  FADD R6, -R7, R6 ;  /* 0x0000000607067221 */ /* 0x008fe20000000100 */
[----:B-----5:R-:W-:Y:S01]  /*0840*/  FADD R24, -R5, R24 ;  /* 0x0000001805187221 */ /* 0x020fe20000000100 */
[----:B----4-:R-:W-:Y:S01]  /*0850*/  FADD R11, -R0, R11 ;  /* 0x0000000b000b7221 */ /* 0x010fe20000000100 */
[----:B------:R-:W-:Y:S01]  /*0860*/  FADD R25, -R8, R25 ;  /* 0x0000001908197221 */ /* 0x000fe20000000100 */
[--C-:B------:R-:W-:Y:S01]  /*0870*/  FADD R22, R22, -R26.reuse ;  /* 0x8000001a16167221 */ /* 0x100fe20000000000 */
[----:B------:R-:W-:-:S03]  /*0880*/  FADD R23, R23, -R26 ;  /* 0x8000001a17177221 */ /* 0x000fc60000000000 */
[-C--:B------:R-:W-:Y:S01]  /*0890*/  FMUL R22, R22, R9.reuse ;  /* 0x0000000916167220 */ /* 0x080fe20000400000 */
[----:B------:R-:W-:Y:S01]  /*08a0*/  FMUL R4, R23, R9 ;  /* 0x0000000917047220 */ /* 0x000fe20000400000 */
[----:B------:R-:W-:Y:S02]  /*08b0*/  FFMA R7, R18, R6, R7 ;  /* 0x0000000612077223 */ /* 0x000fe40000000007 */
[C-C-:B------:R-:W-:Y:S01]  /*08c0*/  FFMA R22, R14.reuse, R22, R17.reuse ;  /* 0x000000160e167223 */ /* 0x140fe20000000011 */
[----:B------:R-:W-:Y:S01]  /*08d0*/  FFMA R4, R14, R4, R17 ;  /* 0x000000040e047223 */ /* 0x000fe20000000011 */
[----:B------:R-:W-:Y:S01]  /*08e0*/  FFMA R24, R18, R24, R5 ;  /* 0x0000001812187223 */ /* 0x000fe20000000005 */
[C---:B------:R-:W-:Y:S01]  /*08f0*/  FFMA R11, R19.reuse, R11, R0 ;  /* 0x0000000b130b7223 */ /* 0x040fe20000000000 */
[----:B------:R-:W-:Y:S01]  /*0900*/  FFMA R8, R19, R25, R8 ;  /* 0x0000001913087223 */ /* 0x000fe20000000008 */
[----:B------:R-:W-:Y:S01]  /*0910*/  FSETP.GEU.AND P0, PT, R22, RZ, PT ;  /* 0x000000ff1600720b */ /* 0x000fe20003f0e000 */
[----:B------:R-:W-:Y:S01]  /*0920*/  FADD R24, -R7, R24 ;  /* 0x0000001807187221 */ /* 0x000fe20000000100 */
[----:B------:R-:W-:Y:S01]  /*0930*/  FSETP.GEU.AND P1, PT, R4, RZ, PT ;  /* 0x000000ff0400720b */ /* 0x000fe20003f2e000 */
[----:B------:R-:W-:Y:S01]  /*0940*/  FADD R8, -R11, R8 ;  /* 0x000000080b087221 */ /* 0x000fe20000000100 */
[----:B------:R-:W-:-:S02]  /*0950*/  FSEL R3, R22, RZ, P0 ;  /* 0x000000ff16037208 */ /* 0x000fc40000000000 */
[----:B------:R-:W-:Y:S01]  /*0960*/  FSEL R5, R4, RZ, P1 ;  /* 0x000000ff04057208 */ /* 0x000fe20000800000 */
[C---:B------:R-:W-:Y:S01]  /*0970*/  FFMA R24, R20.reuse, R24, R7 ;  /* 0x0000001814187223 */ /* 0x040fe20000000007 */
[----:B------:R-:W-:-:S03]  /*0980*/  FFMA R8, R20, R8, R11 ;  /* 0x0000000814087223 */ /* 0x000fc6000000000b */
[----:B------:R-:W-:Y:S01]  /*0990*/  FADD R4, R24, R3 ;  /* 0x0000000318047221 */ /* 0x000fe20000000000 */
[----:B------:R-:W-:-:S05]  /*09a0*/  FADD R5, R8, R5 ;  /* 0x0000000508057221 */ /* 0x000fca0000000000 */
[----:B------:R-:W-:Y:S01]  /*09b0*/  STG.E.64 desc[UR4][R12.64], R4 ;  /* 0x000000040c007986 */ /* 0x000fe2000c101b04 */
[----:B------:R-:W-:Y:S05]  /*09c0*/  EXIT ;  /* 0x000000000000794d */ /* 0x000fea0003800000 */
.L_x_0:
[----:B------:R-:W-:-:S00]  /*09d0*/  BRA `(.L_x_0) ;  /* 0xfffffffc00fc7947 */ /* 0x000fc0000383ffff */
[----:B------:R-:W-:-:S00]  /*09e0*/  NOP ;  /* 0x0000000000007918 */ /* 0x000fc00000000000 */
        /* <DEDUP_REMOVED lines=9> */
.L_x_1:


//--------------------- .nv.global.init           --------------------------
	.section	.nv.global.init,"aw",@progbits
.nv.global.init:
	.type		_$_str,@object
	.size		_$_str,(_$_str_$_2 - _$_str)
_$_str:
        /*0000*/ 	.byte	0x5f, 0x5f, 0x43, 0x55, 0x44, 0x41, 0x5f, 0x46, 0x54, 0x5a, 0x00
	.type		_$_str_$_2,@object
	.size		_$_str_$_2,(.L_1 - _$_str_$_2)
_$_str_$_2:
        /*000b*/ 	.byte	0x5f, 0x5f, 0x43, 0x55, 0x44, 0x41, 0x5f, 0x50, 0x52, 0x45, 0x43, 0x5f, 0x53, 0x51, 0x52, 0x54
        /*001b*/ 	.byte	0x00
.L_1:


//--------------------- .nv.constant0.triton_poi_fused__native_batch_norm_legit_no_training__unsafe_index_add_mul_relu_sub_13 --------------------------
	.section	.nv.constant0.triton_poi_fused__native_batch_norm_legit_no_training__unsafe_index_add_mul_relu_sub_13,"a",@progbits
	.sectionflags	@""
	.align	4
.nv.constant0.triton_poi_fused__native_batch_norm_legit_no_training__unsafe_index_add_mul_relu_sub_13:
	.zero		636
